//
// Generated by NVIDIA NVVM Compiler
//
// Compiler Build ID: CL-36424714
// Cuda compilation tools, release 13.0, V13.0.88
// Based on NVVM 20.0.0
//

.version 9.0
.target sm_100
.address_size 64

	// .globl	_Z11scaleKernelPffi

.visible .entry _Z11scaleKernelPffi(
	.param .u64 .ptr .align 1 _Z11scaleKernelPffi_param_0,
	.param .f32 _Z11scaleKernelPffi_param_1,
	.param .u32 _Z11scaleKernelPffi_param_2
)
{
	.reg .pred 	%p<2>;
	.reg .b32 	%r<6>;
	.reg .b32 	%f<4>;
	.reg .b64 	%rd<5>;

	ld.param.u64 	%rd1, [_Z11scaleKernelPffi_param_0];
	ld.param.f32 	%f1, [_Z11scaleKernelPffi_param_1];
	ld.param.u32 	%r2, [_Z11scaleKernelPffi_param_2];
	mov.u32 	%r3, %ctaid.x;
	mov.u32 	%r4, %ntid.x;
	mov.u32 	%r5, %tid.x;
	mad.lo.s32 	%r1, %r3, %r4, %r5;
	setp.ge.s32 	%p1, %r1, %r2;
	@%p1 bra 	$L__BB0_2;
	cvta.to.global.u64 	%rd2, %rd1;
	mul.wide.s32 	%rd3, %r1, 4;
	add.s64 	%rd4, %rd2, %rd3;
	ld.global.f32 	%f2, [%rd4];
	mul.f32 	%f3, %f1, %f2;
	st.global.f32 	[%rd4], %f3;
$L__BB0_2:
	ret;

}
	// .globl	_Z15transformKernelPfS_i
.visible .entry _Z15transformKernelPfS_i(
	.param .u64 .ptr .align 1 _Z15transformKernelPfS_i_param_0,
	.param .u64 .ptr .align 1 _Z15transformKernelPfS_i_param_1,
	.param .u32 _Z15transformKernelPfS_i_param_2
)
{
	.reg .pred 	%p<2>;
	.reg .b32 	%r<6>;
	.reg .b32 	%f<3>;
	.reg .b64 	%rd<8>;

	ld.param.u64 	%rd1, [_Z15transformKernelPfS_i_param_0];
	ld.param.u64 	%rd2, [_Z15transformKernelPfS_i_param_1];
	ld.param.u32 	%r2, [_Z15transformKernelPfS_i_param_2];
	mov.u32 	%r3, %ctaid.x;
	mov.u32 	%r4, %ntid.x;
	mov.u32 	%r5, %tid.x;
	mad.lo.s32 	%r1, %r3, %r4, %r5;
	setp.ge.s32 	%p1, %r1, %r2;
	@%p1 bra 	$L__BB1_2;
	cvta.to.global.u64 	%rd3, %rd1;
	cvta.to.global.u64 	%rd4, %rd2;
	mul.wide.s32 	%rd5, %r1, 4;
	add.s64 	%rd6, %rd3, %rd5;
	ld.global.f32 	%f1, [%rd6];
	fma.rn.f32 	%f2, %f1, 0f40000000, 0f3F800000;
	add.s64 	%rd7, %rd4, %rd5;
	st.global.f32 	[%rd7], %f2;
$L__BB1_2:
	ret;

}


// ===== COMPILED SASS (sm_100) =====

	.target	sm_100

	.elftype	@"ET_EXEC"


//--------------------- .note.nv.tkinfo           --------------------------
	.section	.note.nv.tkinfo,"",@"SHT_NOTE"
	.sectionflags	@"SHF_NOTE_NV_TKINFO"
	.tkinfo
        /*0018*/ 	.word	0x00000002
        /*0030*/ 	.string	""
        /*0030*/ 	.string	"ptxas"
        /*0030*/ 	.string	"Cuda compilation tools, release 13.0, V13.0.88"
        /*0030*/ 	.string	"Build cuda_13.0.r13.0/compiler.36424714_0"
        /*0030*/ 	.string	"-arch sm_100 -m 64 "



//--------------------- .note.nv.cuinfo           --------------------------
	.section	.note.nv.cuinfo,"",@"SHT_NOTE"
	.sectionflags	@"SHF_NOTE_NV_CUINFO"
        /*0018*/ 	.short	0x0002
        /*001a*/ 	.short	0x0064
        /*001c*/ 	.short	0x0082
	.zero		2


//--------------------- .nv.info                  --------------------------
	.section	.nv.info,"",@"SHT_CUDA_INFO"
	.align	4


	//----- nvinfo : EIATTR_REGCOUNT
	.align		4
        /*0000*/ 	.byte	0x04, 0x2f
        /*0002*/ 	.short	(.L_1 - .L_0)
	.align		4
.L_0:
        /*0004*/ 	.word	index@(_Z11scaleKernelPffi)
        /*0008*/ 	.word	0x00000008


	//----- nvinfo : EIATTR_FRAME_SIZE
	.align		4
.L_1:
        /*000c*/ 	.byte	0x04, 0x11
        /*000e*/ 	.short	(.L_3 - .L_2)
	.align		4
.L_2:
        /*0010*/ 	.word	index@(_Z11scaleKernelPffi)
        /*0014*/ 	.word	0x00000000


	//----- nvinfo : EIATTR_REGCOUNT
	.align		4
.L_3:
        /*0018*/ 	.byte	0x04, 0x2f
        /*001a*/ 	.short	(.L_5 - .L_4)
	.align		4
.L_4:
        /*001c*/ 	.word	index@(_Z15transformKernelPfS_i)
        /*0020*/ 	.word	0x0000000c


	//----- nvinfo : EIATTR_FRAME_SIZE
	.align		4
.L_5:
        /*0024*/ 	.byte	0x04, 0x11
        /*0026*/ 	.short	(.L_7 - .L_6)
	.align		4
.L_6:
        /*0028*/ 	.word	index@(_Z15transformKernelPfS_i)
        /*002c*/ 	.word	0x00000000


	//----- nvinfo : EIATTR_MIN_STACK_SIZE
	.align		4
.L_7:
        /*0030*/ 	.byte	0x04, 0x12
        /*0032*/ 	.short	(.L_9 - .L_8)
	.align		4
.L_8:
        /*0034*/ 	.word	index@(_Z15transformKernelPfS_i)
        /*0038*/ 	.word	0x00000000


	//----- nvinfo : EIATTR_MIN_STACK_SIZE
	.align		4
.L_9:
        /*003c*/ 	.byte	0x04, 0x12
        /*003e*/ 	.short	(.L_11 - .L_10)
	.align		4
.L_10:
        /*0040*/ 	.word	index@(_Z11scaleKernelPffi)
        /*0044*/ 	.word	0x00000000
.L_11:


//--------------------- .nv.compat                --------------------------
	.section	.nv.compat,"",@"SHT_CUDA_COMPAT_INFO"
	.align	4
        /*0000*/ 	.byte	0x02, 0x09, 0x00, 0x00, 0x02, 0x02, 0x01, 0x00, 0x02, 0x05, 0x05, 0x00, 0x03, 0x07, 0x01, 0x01
        /*0010*/ 	.byte	0x02, 0x03, 0x00, 0x00, 0x02, 0x06, 0x01, 0x00, 0x04, 0x0b, 0x08, 0x00, 0x09, 0x00, 0x00, 0x00
        /*0020*/ 	.byte	0x00, 0x00, 0x00, 0x00


//--------------------- .nv.info._Z15transformKernelPfS_i --------------------------
	.section	.nv.info._Z15transformKernelPfS_i,"",@"SHT_CUDA_INFO"
	.sectionflags	@""
	.align	4


	//----- nvinfo : EIATTR_CUDA_API_VERSION
	.align		4
        /*0000*/ 	.byte	0x04, 0x37
        /*0002*/ 	.short	(.L_13 - .L_12)
.L_12:
        /*0004*/ 	.word	0x00000082


	//----- nvinfo : EIATTR_KPARAM_INFO
	.align		4
.L_13:
        /*0008*/ 	.byte	0x04, 0x17
        /*000a*/ 	.short	(.L_15 - .L_14)
.L_14:
        /*000c*/ 	.word	0x00000000
        /*0010*/ 	.short	0x0002
        /*0012*/ 	.short	0x0010
        /*0014*/ 	.byte	0x00, 0xf0, 0x11, 0x00


	//----- nvinfo : EIATTR_KPARAM_INFO
	.align		4
.L_15:
        /*0018*/ 	.byte	0x04, 0x17
        /*001a*/ 	.short	(.L_17 - .L_16)
.L_16:
        /*001c*/ 	.word	0x00000000
        /*0020*/ 	.short	0x0001
        /*0022*/ 	.short	0x0008
        /*0024*/ 	.byte	0x00, 0xf5, 0x21, 0x00


	//----- nvinfo : EIATTR_KPARAM_INFO
	.align		4
.L_17:
        /*0028*/ 	.byte	0x04, 0x17
        /*002a*/ 	.short	(.L_19 - .L_18)
.L_18:
        /*002c*/ 	.word	0x00000000
        /*0030*/ 	.short	0x0000
        /*0032*/ 	.short	0x0000
        /*0034*/ 	.byte	0x00, 0xf5, 0x21, 0x00


	//----- nvinfo : EIATTR_SPARSE_MMA_MASK
	.align		4
.L_19:
        /*0038*/ 	.byte	0x03, 0x50
        /*003a*/ 	.short	0x0000


	//----- nvinfo : EIATTR_MAXREG_COUNT
	.align		4
        /*003c*/ 	.byte	0x03, 0x1b
        /*003e*/ 	.short	0x00ff


	//----- nvinfo : EIATTR_MERCURY_ISA_VERSION
	.align		4
        /*0040*/ 	.byte	0x03, 0x5f
        /*0042*/ 	.short	0x0101


	//----- nvinfo : EIATTR_VRC_CTA_INIT_COUNT
	.align		4
        /*0044*/ 	.byte	0x02, 0x4a
	.zero		1
	.zero		1


	//----- nvinfo : EIATTR_EXIT_INSTR_OFFSETS
	.align		4
        /*0048*/ 	.byte	0x04, 0x1c
        /*004a*/ 	.short	(.L_21 - .L_20)


	//   ....[0]....
.L_20:
        /*004c*/ 	.word	0x00000070


	//   ....[1]....
        /*0050*/ 	.word	0x00000110


	//----- nvinfo : EIATTR_CBANK_PARAM_SIZE
	.align		4
.L_21:
        /*0054*/ 	.byte	0x03, 0x19
        /*0056*/ 	.short	0x0014


	//----- nvinfo : EIATTR_PARAM_CBANK
	.align		4
        /*0058*/ 	.byte	0x04, 0x0a
        /*005a*/ 	.short	(.L_23 - .L_22)
	.align		4
.L_22:
        /*005c*/ 	.word	index@(.nv.constant0._Z15transformKernelPfS_i)
        /*0060*/ 	.short	0x0380
        /*0062*/ 	.short	0x0014


	//----- nvinfo : EIATTR_SW_WAR
	.align		4
.L_23:
        /*0064*/ 	.byte	0x04, 0x36
        /*0066*/ 	.short	(.L_25 - .L_24)
.L_24:
        /*0068*/ 	.word	0x00000008
.L_25:


//--------------------- .nv.info._Z11scaleKernelPffi --------------------------
	.section	.nv.info._Z11scaleKernelPffi,"",@"SHT_CUDA_INFO"
	.sectionflags	@""
	.align	4


	//----- nvinfo : EIATTR_CUDA_API_VERSION
	.align		4
        /*0000*/ 	.byte	0x04, 0x37
        /*0002*/ 	.short	(.L_27 - .L_26)
.L_26:
        /*0004*/ 	.word	0x00000082


	//----- nvinfo : EIATTR_KPARAM_INFO
	.align		4
.L_27:
        /*0008*/ 	.byte	0x04, 0x17
        /*000a*/ 	.short	(.L_29 - .L_28)
.L_28:
        /*000c*/ 	.word	0x00000000
        /*0010*/ 	.short	0x0002
        /*0012*/ 	.short	0x000c
        /*0014*/ 	.byte	0x00, 0xf0, 0x11, 0x00


	//----- nvinfo : EIATTR_KPARAM_INFO
	.align		4
.L_29:
        /*0018*/ 	.byte	0x04, 0x17
        /*001a*/ 	.short	(.L_31 - .L_30)
.L_30:
        /*001c*/ 	.word	0x00000000
        /*0020*/ 	.short	0x0001
        /*0022*/ 	.short	0x0008
        /*0024*/ 	.byte	0x00, 0xf0, 0x11, 0x00


	//----- nvinfo : EIATTR_KPARAM_INFO
	.align		4
.L_31:
        /*0028*/ 	.byte	0x04, 0x17
        /*002a*/ 	.short	(.L_33 - .L_32)
.L_32:
        /*002c*/ 	.word	0x00000000
        /*0030*/ 	.short	0x0000
        /*0032*/ 	.short	0x0000
        /*0034*/ 	.byte	0x00, 0xf5, 0x21, 0x00


	//----- nvinfo : EIATTR_SPARSE_MMA_MASK
	.align		4
.L_33:
        /*0038*/ 	.byte	0x03, 0x50
        /*003a*/ 	.short	0x0000


	//----- nvinfo : EIATTR_MAXREG_COUNT
	.align		4
        /*003c*/ 	.byte	0x03, 0x1b
        /*003e*/ 	.short	0x00ff


	//----- nvinfo : EIATTR_MERCURY_ISA_VERSION
	.align		4
        /*0040*/ 	.byte	0x03, 0x5f
        /*0042*/ 	.short	0x0101


	//----- nvinfo : EIATTR_VRC_CTA_INIT_COUNT
	.align		4
        /*0044*/ 	.byte	0x02, 0x4a
	.zero		1
	.zero		1


	//----- nvinfo : EIATTR_EXIT_INSTR_OFFSETS
	.align		4
        /*0048*/ 	.byte	0x04, 0x1c
        /*004a*/ 	.short	(.L_35 - .L_34)


	//   ....[0]....
.L_34:
        /*004c*/ 	.word	0x00000070


	//   ....[1]....
        /*0050*/ 	.word	0x000000f0


	//----- nvinfo : EIATTR_CBANK_PARAM_SIZE
	.align		4
.L_35:
        /*0054*/ 	.byte	0x03, 0x19
        /*0056*/ 	.short	0x0010


	//----- nvinfo : EIATTR_PARAM_CBANK
	.align		4
        /*0058*/ 	.byte	0x04, 0x0a
        /*005a*/ 	.short	(.L_37 - .L_36)
	.align		4
.L_36:
        /*005c*/ 	.word	index@(.nv.constant0._Z11scaleKernelPffi)
        /*0060*/ 	.short	0x0380
        /*0062*/ 	.short	0x0010


	//----- nvinfo : EIATTR_SW_WAR
	.align		4
.L_37:
        /*0064*/ 	.byte	0x04, 0x36
        /*0066*/ 	.short	(.L_39 - .L_38)
.L_38:
        /*0068*/ 	.word	0x00000008
.L_39:


//--------------------- .nv.callgraph             --------------------------
	.section	.nv.callgraph,"",@"SHT_CUDA_CALLGRAPH"
	.align	4
	.sectionentsize	8
	.align		4
        /*0000*/ 	.word	0x00000000
	.align		4
        /*0004*/ 	.word	0xffffffff
	.align		4
        /*0008*/ 	.word	0x00000000
	.align		4
        /*000c*/ 	.word	0xfffffffe
	.align		4
        /*0010*/ 	.word	0x00000000
	.align		4
        /*0014*/ 	.word	0xfffffffd
	.align		4
        /*0018*/ 	.word	0x00000000
	.align		4
        /*001c*/ 	.word	0xfffffffc


//--------------------- .text._Z15transformKernelPfS_i --------------------------
	.section	.text._Z15transformKernelPfS_i,"ax",@progbits
	.align	128
        .global         _Z15transformKernelPfS_i
        .type           _Z15transformKernelPfS_i,@function
        .size           _Z15transformKernelPfS_i,(.L_x_2 - _Z15transformKernelPfS_i)
        .other          _Z15transformKernelPfS_i,@"STO_CUDA_ENTRY STV_DEFAULT"
_Z15transformKernelPfS_i:
.text._Z15transformKernelPfS_i:
[----:B------:R-:W-:Y:S01]  /*0000*/  LDC R1, c[0x0][0x37c] ;  /* 0x0000df00ff017b82 */ /* 0x000fe20000000800 */
[----:B------:R-:W0:Y:S07]  /*0010*/  S2R R0, SR_TID.X ;  /* 0x0000000000007919 */ /* 0x000e2e0000002100 */
[----:B------:R-:W0:Y:S01]  /*0020*/  S2UR UR4, SR_CTAID.X ;  /* 0x00000000000479c3 */ /* 0x000e220000002500 */
[----:B------:R-:W1:Y:S07]  /*0030*/  LDCU UR5, c[0x0][0x390] ;  /* 0x00007200ff0577ac */ /* 0x000e6e0008000800 */
[----:B------:R-:W0:Y:S02]  /*0040*/  LDC R7, c[0x0][0x360] ;  /* 0x0000d800ff077b82 */ /* 0x000e240000000800 */
[----:B0-----:R-:W-:-:S05]  /*0050*/  IMAD R7, R7, UR4, R0 ;  /* 0x0000000407077c24 */ /* 0x001fca000f8e0200 */
[----:B-1----:R-:W-:-:S13]  /*0060*/  ISETP.GE.AND P0, PT, R7, UR5, PT ;  /* 0x0000000507007c0c */ /* 0x002fda000bf06270 */
[----:B------:R-:W-:Y:S05]  /*0070*/  @P0 EXIT ;  /* 0x000000000000094d */ /* 0x000fea0003800000 */
[----:B------:R-:W0:Y:S01]  /*0080*/  LDC.64 R2, c[0x0][0x380] ;  /* 0x0000e000ff027b82 */ /* 0x000e220000000a00 */
[----:B------:R-:W1:Y:S07]  /*0090*/  LDCU.64 UR4, c[0x0][0x358] ;  /* 0x00006b00ff0477ac */ /* 0x000e6e0008000a00 */
[----:B------:R-:W2:Y:S01]  /*00a0*/  LDC.64 R4, c[0x0][0x388] ;  /* 0x0000e200ff047b82 */ /* 0x000ea20000000a00 */
[----:B0-----:R-:W-:-:S06]  /*00b0*/  IMAD.WIDE R2, R7, 0x4, R2 ;  /* 0x0000000407027825 */ /* 0x001fcc00078e0202 */
[----:B-1----:R-:W3:Y:S01]  /*00c0*/  LDG.E R2, desc[UR4][R2.64] ;  /* 0x0000000402027981 */ /* 0x002ee2000c1e1900 */
[----:B------:R-:W-:Y:S02]  /*00d0*/  HFMA2 R9, -RZ, RZ, 2, 0 ;  /* 0x40000000ff097431 */ /* 0x000fe400000001ff */
[----:B--2---:R-:W-:-:S04]  /*00e0*/  IMAD.WIDE R4, R7, 0x4, R4 ;  /* 0x0000000407047825 */ /* 0x004fc800078e0204 */
[----:B---3--:R-:W-:-:S05]  /*00f0*/  FFMA R7, R2, R9, 1 ;  /* 0x3f80000002077423 */ /* 0x008fca0000000009 */
[----:B------:R-:W-:Y:S01]  /*0100*/  STG.E desc[UR4][R4.64], R7 ;  /* 0x0000000704007986 */ /* 0x000fe2000c101904 */
[----:B------:R-:W-:Y:S05]  /*0110*/  EXIT ;  /* 0x000000000000794d */ /* 0x000fea0003800000 */
.L_x_0:
[----:B------:R-:W-:-:S00]  /*0120*/  BRA `(.L_x_0) ;  /* 0xfffffffc00fc7947 */ /* 0x000fc0000383ffff */
[----:B------:R-:W-:-:S00]  /*0130*/  NOP ;  /* 0x0000000000007918 */ /* 0x000fc00000000000 */
        /* <DEDUP_REMOVED lines=12> */
.L_x_2:


//--------------------- .text._Z11scaleKernelPffi --------------------------
	.section	.text._Z11scaleKernelPffi,"ax",@progbits
	.align	128
        .global         _Z11scaleKernelPffi
        .type           _Z11scaleKernelPffi,@function
        .size           _Z11scaleKernelPffi,(.L_x_3 - _Z11scaleKernelPffi)
        .other          _Z11scaleKernelPffi,@"STO_CUDA_ENTRY STV_DEFAULT"
_Z11scaleKernelPffi:
.text._Z11scaleKernelPffi:
        /* <DEDUP_REMOVED lines=9> */
[----:B------:R-:W1:Y:S01]  /*0090*/  LDCU.64 UR4, c[0x0][0x358] ;  /* 0x00006b00ff0477ac */ /* 0x000e620008000a00 */
[----:B------:R-:W2:Y:S01]  /*00a0*/  LDCU UR6, c[0x0][0x388] ;  /* 0x00007100ff0677ac */ /* 0x000ea20008000800 */
[----:B0-----:R-:W-:-:S05]  /*00b0*/  IMAD.WIDE R2, R5, 0x4, R2 ;  /* 0x0000000405027825 */ /* 0x001fca00078e0202 */
[----:B-1----:R-:W2:Y:S02]  /*00c0*/  LDG.E R0, desc[UR4][R2.64] ;  /* 0x0000000402007981 */ /* 0x002ea4000c1e1900 */
[----:B--2---:R-:W-:-:S05]  /*00d0*/  FMUL R5, R0, UR6 ;  /* 0x0000000600057c20 */ /* 0x004fca0008400000 */
[----:B------:R-:W-:Y:S01]  /*00e0*/  STG.E desc[UR4][R2.64], R5 ;  /* 0x0000000502007986 */ /* 0x000fe2000c101904 */
[----:B------:R-:W-:Y:S05]  /*00f0*/  EXIT ;  /* 0x000000000000794d */ /* 0x000fea0003800000 */
.L_x_1:
        /* <DEDUP_REMOVED lines=16> */
.L_x_3:


//--------------------- .nv.shared.reserved.0     --------------------------
	.section	.nv.shared.reserved.0,"aw",@nobits
	.weak		__nv_reservedSMEM_offset_0_alias
	.size		__nv_reservedSMEM_offset_0_alias, 0, 64
	.other		__nv_reservedSMEM_offset_0_alias,@"STO_CUDA_RESERVED_SHARED STV_DEFAULT"
__nv_reservedSMEM_offset_0_alias:
	.zero		0
	.zero		64


//--------------------- .nv.constant0._Z15transformKernelPfS_i --------------------------
	.section	.nv.constant0._Z15transformKernelPfS_i,"a",@progbits
	.sectionflags	@""
	.align	4
.nv.constant0._Z15transformKernelPfS_i:
	.zero		916


//--------------------- .nv.constant0._Z11scaleKernelPffi --------------------------
	.section	.nv.constant0._Z11scaleKernelPffi,"a",@progbits
	.sectionflags	@""
	.align	4
.nv.constant0._Z11scaleKernelPffi:
	.zero		912


//--------------------- SYMBOLS --------------------------

	.type		.nv.reservedSmem.offset0,@object
	.size		.nv.reservedSmem.offset0,0x4
